	.headerflags	@"EF_CUDA_TEXMODE_UNIFIED EF_CUDA_64BIT_ADDRESS EF_CUDA_ACCELERATORS EF_CUDA_SM90 EF_CUDA_VIRTUAL_SM(EF_CUDA_SM90)"
	.elftype	@"ET_EXEC"


//--------------------- .nv.info                  --------------------------
	.section	.nv.info,"",@"SHT_CUDA_INFO"
	.align	4


	//----- nvinfo : EIATTR_REGCOUNT
	.align		4
        /*0000*/ 	.byte	0x04, 0x2f
        /*0002*/ 	.short	(.L_3 - .L_2)
	.align		4
.L_2:
        /*0004*/ 	.word	index@(triton_poi_fused__native_batch_norm_legit_no_training_add_relu_18)
        /*0008*/ 	.word	0x0000001e


	//----- nvinfo : EIATTR_MIN_STACK_SIZE
	.align		4
.L_3:
        /*000c*/ 	.byte	0x04, 0x12
        /*000e*/ 	.short	(.L_5 - .L_4)
	.align		4
.L_4:
        /*0010*/ 	.word	index@(triton_poi_fused__native_batch_norm_legit_no_training_add_relu_18)
        /*0014*/ 	.word	0x00000000


	//----- nvinfo : EIATTR_FRAME_SIZE
	.align		4
.L_5:
        /*0018*/ 	.byte	0x04, 0x11
        /*001a*/ 	.short	(.L_7 - .L_6)
	.align		4
.L_6:
        /*001c*/ 	.word	index@(triton_poi_fused__native_batch_norm_legit_no_training_add_relu_18)
        /*0020*/ 	.word	0x00000000


	//----- nvinfo : EIATTR_MIN_STACK_SIZE
	.align		4
.L_7:
        /*0024*/ 	.byte	0x04, 0x12
        /*0026*/ 	.short	(.L_9 - .L_8)
	.align		4
.L_8:
        /*0028*/ 	.word	index@(triton_poi_fused__native_batch_norm_legit_no_training_add_relu_18)
        /*002c*/ 	.word	0x00000000
.L_9:


//--------------------- .nv.info.triton_poi_fused__native_batch_norm_legit_no_training_add_relu_18 --------------------------
	.section	.nv.info.triton_poi_fused__native_batch_norm_legit_no_training_add_relu_18,"",@"SHT_CUDA_INFO"
	.sectionflags	@""
	.align	4


	//----- nvinfo : EIATTR_CUDA_API_VERSION
	.align		4
        /*0000*/ 	.byte	0x04, 0x37
        /*0002*/ 	.short	(.L_11 - .L_10)
.L_10:
        /*0004*/ 	.word	0x0000007c


	//----- nvinfo : EIATTR_KPARAM_INFO
	.align		4
.L_11:
        /*0008*/ 	.byte	0x04, 0x17
        /*000a*/ 	.short	(.L_13 - .L_12)
.L_12:
        /*000c*/ 	.word	0x00000000
        /*0010*/ 	.short	0x0007
        /*0012*/ 	.short	0x0038
        /*0014*/ 	.byte	0x00, 0xf0, 0x11, 0x00


	//----- nvinfo : EIATTR_KPARAM_INFO
	.align		4
.L_13:
        /*0018*/ 	.byte	0x04, 0x17
        /*001a*/ 	.short	(.L_15 - .L_14)
.L_14:
        /*001c*/ 	.word	0x00000000
        /*0020*/ 	.short	0x0006
        /*0022*/ 	.short	0x0030
        /*0024*/ 	.byte	0x00, 0xf4, 0x21, 0x00


	//----- nvinfo : EIATTR_KPARAM_INFO
	.align		4
.L_15:
        /*0028*/ 	.byte	0x04, 0x17
        /*002a*/ 	.short	(.L_17 - .L_16)
.L_16:
        /*002c*/ 	.word	0x00000000
        /*0030*/ 	.short	0x0005
        /*0032*/ 	.short	0x0028
        /*0034*/ 	.byte	0x00, 0xf4, 0x21, 0x00


	//----- nvinfo : EIATTR_KPARAM_INFO
	.align		4
.L_17:
        /*0038*/ 	.byte	0x04, 0x17
        /*003a*/ 	.short	(.L_19 - .L_18)
.L_18:
        /*003c*/ 	.word	0x00000000
        /*0040*/ 	.short	0x0004
        /*0042*/ 	.short	0x0020
        /*0044*/ 	.byte	0x00, 0xf4, 0x21, 0x00


	//----- nvinfo : EIATTR_KPARAM_INFO
	.align		4
.L_19:
        /*0048*/ 	.byte	0x04, 0x17
        /*004a*/ 	.short	(.L_21 - .L_20)
.L_20:
        /*004c*/ 	.word	0x00000000
        /*0050*/ 	.short	0x0003
        /*0052*/ 	.short	0x0018
        /*0054*/ 	.byte	0x00, 0xf4, 0x21, 0x00


	//----- nvinfo : EIATTR_KPARAM_INFO
	.align		4
.L_21:
        /*0058*/ 	.byte	0x04, 0x17
        /*005a*/ 	.short	(.L_23 - .L_22)
.L_22:
        /*005c*/ 	.word	0x00000000
        /*0060*/ 	.short	0x0002
        /*0062*/ 	.short	0x0010
        /*0064*/ 	.byte	0x00, 0xf4, 0x21, 0x00


	//----- nvinfo : EIATTR_KPARAM_INFO
	.align		4
.L_23:
        /*0068*/ 	.byte	0x04, 0x17
        /*006a*/ 	.short	(.L_25 - .L_24)
.L_24:
        /*006c*/ 	.word	0x00000000
        /*0070*/ 	.short	0x0001
        /*0072*/ 	.short	0x0008
        /*0074*/ 	.byte	0x00, 0xf4, 0x21, 0x00


	//----- nvinfo : EIATTR_KPARAM_INFO
	.align		4
.L_25:
        /*0078*/ 	.byte	0x04, 0x17
        /*007a*/ 	.short	(.L_27 - .L_26)
.L_26:
        /*007c*/ 	.word	0x00000000
        /*0080*/ 	.short	0x0000
        /*0082*/ 	.short	0x0000
        /*0084*/ 	.byte	0x00, 0xf4, 0x21, 0x00


	//----- nvinfo : EIATTR_SPARSE_MMA_MASK
	.align		4
.L_27:
        /*0088*/ 	.byte	0x03, 0x50
        /*008a*/ 	.short	0x0000


	//----- nvinfo : EIATTR_MAXREG_COUNT
	.align		4
        /*008c*/ 	.byte	0x03, 0x1b
        /*008e*/ 	.short	0x00ff


	//----- nvinfo : EIATTR_EXIT_INSTR_OFFSETS
	.align		4
        /*0090*/ 	.byte	0x04, 0x1c
        /*0092*/ 	.short	(.L_29 - .L_28)


	//   ....[0]....
.L_28:
        /*0094*/ 	.word	0x00000620


	//----- nvinfo : EIATTR_REQNTID
	.align		4
.L_29:
        /*0098*/ 	.byte	0x04, 0x10
        /*009a*/ 	.short	(.L_31 - .L_30)
.L_30:
        /*009c*/ 	.word	0x00000080
        /*00a0*/ 	.word	0x00000001
        /*00a4*/ 	.word	0x00000001


	//----- nvinfo : EIATTR_CBANK_PARAM_SIZE
	.align		4
.L_31:
        /*00a8*/ 	.byte	0x03, 0x19
        /*00aa*/ 	.short	0x003c


	//----- nvinfo : EIATTR_PARAM_CBANK
	.align		4
        /*00ac*/ 	.byte	0x04, 0x0a
        /*00ae*/ 	.short	(.L_33 - .L_32)
	.align		4
.L_32:
        /*00b0*/ 	.word	index@(.nv.constant0.triton_poi_fused__native_batch_norm_legit_no_training_add_relu_18)
        /*00b4*/ 	.short	0x0210
        /*00b6*/ 	.short	0x003c


	//----- nvinfo : EIATTR_SW_WAR
	.align		4
.L_33:
        /*00b8*/ 	.byte	0x04, 0x36
        /*00ba*/ 	.short	(.L_35 - .L_34)
.L_34:
        /*00bc*/ 	.word	0x00000008
.L_35:


//--------------------- .nv.callgraph             --------------------------
	.section	.nv.callgraph,"",@"SHT_CUDA_CALLGRAPH"
	.align	4
	.sectionentsize	8
	.align		4
        /*0000*/ 	.word	0x00000000
	.align		4
        /*0004*/ 	.word	0xffffffff
	.align		4
        /*0008*/ 	.word	0x00000000
	.align		4
        /*000c*/ 	.word	0xfffffffe
	.align		4
        /*0010*/ 	.word	0x00000000
	.align		4
        /*0014*/ 	.word	0xfffffffd
	.align		4
        /*0018*/ 	.word	0x00000000
	.align		4
        /*001c*/ 	.word	0xfffffffc


//--------------------- .nv.constant4             --------------------------
	.section	.nv.constant4,"a",@progbits
	.align	8
	.align		8
.nv.constant4:
        /*0000*/ 	.dword	_$_str
	.align		8
        /*0008*/ 	.dword	_$_str_$_2


//--------------------- .text.triton_poi_fused__native_batch_norm_legit_no_training_add_relu_18 --------------------------
	.section	.text.triton_poi_fused__native_batch_norm_legit_no_training_add_relu_18,"ax",@progbits
	.align	128
        .global         triton_poi_fused__native_batch_norm_legit_no_training_add_relu_18
        .type           triton_poi_fused__native_batch_norm_legit_no_training_add_relu_18,@function
        .size           triton_poi_fused__native_batch_norm_legit_no_training_add_relu_18,(.L_x_1 - triton_poi_fused__native_batch_norm_legit_no_training_add_relu_18)
        .other          triton_poi_fused__native_batch_norm_legit_no_training_add_relu_18,@"STO_CUDA_ENTRY STV_DEFAULT"
triton_poi_fused__native_batch_norm_legit_no_training_add_relu_18:
.text.triton_poi_fused__native_batch_norm_legit_no_training_add_relu_18:
[----:B------:R-:W-:Y:S01]  /*0000*/  LDC R1, c[0x0][0x28] ;  /* 0x00000a00ff017b82 */ /* 0x000fe20000000800 */
[----:B------:R-:W1:Y:S07]  /*0010*/  S2R R0, SR_TID.X ;  /* 0x0000000000007919 */ /* 0x000e6e0000002100 */
[----:B------:R-:W2:Y:S01]  /*0020*/  LDC.64 R4, c[0x0][0x220] ;  /* 0x00008800ff047b82 */ /* 0x000ea20000000a00 */
[----:B------:R-:W-:Y:S01]  /*0030*/  ULDC.64 UR4, c[0x0][0x208] ;  /* 0x0000820000047ab9 */ /* 0x000fe20000000a00 */
[----:B------:R-:W3:Y:S06]  /*0040*/  S2R R7, SR_CTAID.X ;  /* 0x0000000000077919 */ /* 0x000eec0000002500 */
[----:B------:R-:W4:Y:S08]  /*0050*/  LDC.64 R8, c[0x0][0x210] ;  /* 0x00008400ff087b82 */ /* 0x000f300000000a00 */
[----:B------:R-:W5:Y:S08]  /*0060*/  LDC.64 R12, c[0x0][0x218] ;  /* 0x00008600ff0c7b82 */ /* 0x000f700000000a00 */
[----:B------:R-:W5:Y:S01]  /*0070*/  LDC.64 R16, c[0x0][0x228] ;  /* 0x00008a00ff107b82 */ /* 0x000f620000000a00 */
[----:B-1----:R-:W-:-:S07]  /*0080*/  SHF.L.U32 R0, R0, 0x2, RZ ;  /* 0x0000000200007819 */ /* 0x002fce00000006ff */
[----:B------:R-:W1:Y:S01]  /*0090*/  LDC.64 R20, c[0x0][0x230] ;  /* 0x00008c00ff147b82 */ /* 0x000e620000000a00 */
[----:B---3--:R-:W-:Y:S02]  /*00a0*/  SHF.R.S32.HI R3, RZ, 0x16, R7 ;  /* 0x00000016ff037819 */ /* 0x008fe40000011407 */
[----:B------:R-:W-:Y:S02]  /*00b0*/  LOP3.LUT R0, R0, 0x1fc, RZ, 0xc0, !PT ;  /* 0x000001fc00007812 */ /* 0x000fe400078ec0ff */
[----:B------:R-:W-:-:S03]  /*00c0*/  SGXT R3, R3, 0x1 ;  /* 0x000000010303781a */ /* 0x000fc60000000200 */
[----:B------:R-:W3:Y:S01]  /*00d0*/  LDC.64 R24, c[0x0][0x238] ;  /* 0x00008e00ff187b82 */ /* 0x000ee20000000a00 */
[----:B------:R-:W-:-:S04]  /*00e0*/  LEA R0, R7, R0, 0x9 ;  /* 0x0000000007007211 */ /* 0x000fc800078e48ff */
[----:B------:R-:W-:-:S04]  /*00f0*/  LEA.HI R3, R3, R0, RZ, 0x8 ;  /* 0x0000000003037211 */ /* 0x000fc800078f40ff */
[----:B------:R-:W-:-:S04]  /*0100*/  LOP3.LUT R3, R3, 0xffffff00, RZ, 0xc0, !PT ;  /* 0xffffff0003037812 */ /* 0x000fc800078ec0ff */
[----:B------:R-:W-:-:S05]  /*0110*/  IADD3 R2, R0, -R3, RZ ;  /* 0x8000000300027210 */ /* 0x000fca0007ffe0ff */
[----:B--2---:R-:W-:-:S06]  /*0120*/  IMAD.WIDE R4, R2, 0x4, R4 ;  /* 0x0000000402047825 */ /* 0x004fcc00078e0204 */
[----:B------:R-:W2:Y:S01]  /*0130*/  LDG.E.EL.128 R4, desc[UR4][R4.64] ;  /* 0x0000000404047981 */ /* 0x000ea2000c2e1d00 */
[----:B----4-:R-:W-:-:S04]  /*0140*/  IMAD.WIDE R8, R0, 0x4, R8 ;  /* 0x0000000400087825 */ /* 0x010fc800078e0208 */
[C---:B-----5:R-:W-:Y:S02]  /*0150*/  IMAD.WIDE R12, R2.reuse, 0x4, R12 ;  /* 0x00000004020c7825 */ /* 0x060fe400078e020c */
[----:B------:R-:W4:Y:S04]  /*0160*/  LDG.E.128 R8, desc[UR4][R8.64] ;  /* 0x0000000408087981 */ /* 0x000f28000c1e1d00 */
[----:B------:R-:W4:Y:S01]  /*0170*/  LDG.E.EL.128 R12, desc[UR4][R12.64] ;  /* 0x000000040c0c7981 */ /* 0x000f22000c2e1d00 */
[----:B0-----:R-:W-:-:S04]  /*0180*/  IMAD.WIDE R16, R2, 0x4, R16 ;  /* 0x0000000402107825 */ /* 0x001fc800078e0210 */
[----:B-1----:R-:W-:Y:S02]  /*0190*/  IMAD.WIDE R20, R2, 0x4, R20 ;  /* 0x0000000402147825 */ /* 0x002fe400078e0214 */
[----:B------:R-:W5:Y:S02]  /*01a0*/  LDG.E.EL.128 R16, desc[UR4][R16.64] ;  /* 0x0000000410107981 */ /* 0x000f64000c2e1d00 */
[----:B---3--:R-:W-:Y:S02]  /*01b0*/  IMAD.WIDE R24, R0, 0x4, R24 ;  /* 0x0000000400187825 */ /* 0x008fe400078e0218 */
[----:B------:R-:W5:Y:S04]  /*01c0*/  LDG.E.EL.128 R20, desc[UR4][R20.64] ;  /* 0x0000000414147981 */ /* 0x000f68000c2e1d00 */
[----:B------:R-:W3:Y:S01]  /*01d0*/  LDG.E.128 R24, desc[UR4][R24.64] ;  /* 0x0000000418187981 */ /* 0x000ee2000c1e1d00 */
[----:B--2---:R-:W-:Y:S01]  /*01e0*/  FADD R2, R4, 9.9999997473787516356e-06 ;  /* 0x3727c5ac04027421 */ /* 0x004fe20000000000 */
[----:B------:R-:W-:-:S05]  /*01f0*/  FADD R3, R5, 9.9999997473787516356e-06 ;  /* 0x3727c5ac05037421 */ /* 0x000fca0000000000 */
[----:B------:R-:W0:Y:S01]  /*0200*/  MUFU.SQRT R2, R2 ;  /* 0x0000000200027308 */ /* 0x000e220000002000 */
[----:B------:R-:W-:Y:S01]  /*0210*/  FADD R6, R6, 9.9999997473787516356e-06 ;  /* 0x3727c5ac06067421 */ /* 0x000fe20000000000 */
[----:B------:R-:W-:-:S06]  /*0220*/  FADD R7, R7, 9.9999997473787516356e-06 ;  /* 0x3727c5ac07077421 */ /* 0x000fcc0000000000 */
[----:B------:R-:W1:Y:S08]  /*0230*/  MUFU.SQRT R3, R3 ;  /* 0x0000000300037308 */ /* 0x000e700000002000 */
[----:B------:R2:W3:Y:S01]  /*0240*/  MUFU.SQRT R4, R6 ;  /* 0x0000000600047308 */ /* 0x0004e20000002000 */
[----:B0-----:R-:W-:-:S07]  /*0250*/  FSETP.GT.AND P6, PT, R2, 8.50705917302346158658e+37, PT ;  /* 0x7e8000000200780b */ /* 0x001fce0003fc4000 */
[----:B------:R0:W4:Y:S01]  /*0260*/  MUFU.SQRT R5, R7 ;  /* 0x0000000700057308 */ /* 0x0001220000002000 */
[----:B--2---:R-:W-:Y:S01]  /*0270*/  HFMA2.MMA R6, -RZ, RZ, 1.625, 0 ;  /* 0x3e800000ff067435 */ /* 0x004fe200000001ff */
[C---:B-1----:R-:W-:Y:S02]  /*0280*/  FSETP.GT.AND P4, PT, R3.reuse, 8.50705917302346158658e+37, PT ;  /* 0x7e8000000300780b */ /* 0x042fe40003f84000 */
[----:B------:R-:W-:Y:S02]  /*0290*/  FSETP.GEU.AND P5, PT, R2, 1.175494350822287508e-38, PT ;  /* 0x008000000200780b */ /* 0x000fe40003fae000 */
[----:B------:R-:W-:Y:S02]  /*02a0*/  FSETP.GEU.AND P3, PT, R3, 1.175494350822287508e-38, PT ;  /* 0x008000000300780b */ /* 0x000fe40003f6e000 */
[----:B---3--:R-:W-:Y:S01]  /*02b0*/  FSETP.GT.AND P2, PT, R4, 8.50705917302346158658e+37, PT ;  /* 0x7e8000000400780b */ /* 0x008fe20003f44000 */
[----:B------:R-:W-:Y:S01]  /*02c0*/  @P6 FMUL R2, R2, 0.25 ;  /* 0x3e80000002026820 */ /* 0x000fe20000400000 */
[----:B------:R-:W-:-:S02]  /*02d0*/  FSETP.GEU.AND P0, PT, R4, 1.175494350822287508e-38, PT ;  /* 0x008000000400780b */ /* 0x000fc40003f0e000 */
[----:B0-----:R-:W-:Y:S02]  /*02e0*/  FSEL R7, R6, 1, P6 ;  /* 0x3f80000006077808 */ /* 0x001fe40003000000 */
[C---:B----4-:R-:W-:Y:S02]  /*02f0*/  FSETP.GT.AND P1, PT, R5.reuse, 8.50705917302346158658e+37, PT ;  /* 0x7e8000000500780b */ /* 0x050fe40003f24000 */
[----:B------:R-:W-:Y:S01]  /*0300*/  FSETP.GEU.AND P6, PT, R5, 1.175494350822287508e-38, PT ;  /* 0x008000000500780b */ /* 0x000fe20003fce000 */
[----:B------:R-:W-:Y:S01]  /*0310*/  @P4 FMUL R3, R3, 0.25 ;  /* 0x3e80000003034820 */ /* 0x000fe20000400000 */
[----:B------:R-:W-:-:S03]  /*0320*/  @!P5 FMUL R2, R2, 16777216 ;  /* 0x4b8000000202d820 */ /* 0x000fc60000400000 */
[----:B------:R-:W-:Y:S01]  /*0330*/  @!P3 FMUL R3, R3, 16777216 ;  /* 0x4b8000000303b820 */ /* 0x000fe20000400000 */
[----:B------:R-:W-:-:S05]  /*0340*/  @P2 FMUL R4, R4, 0.25 ;  /* 0x3e80000004042820 */ /* 0x000fca0000400000 */
[----:B------:R-:W-:Y:S01]  /*0350*/  @P1 FMUL R5, R5, 0.25 ;  /* 0x3e80000005051820 */ /* 0x000fe20000400000 */
[----:B------:R-:W0:Y:S01]  /*0360*/  MUFU.RCP R2, R2 ;  /* 0x0000000200027308 */ /* 0x000e220000001000 */
[----:B------:R-:W-:Y:S02]  /*0370*/  @!P0 FMUL R4, R4, 16777216 ;  /* 0x4b80000004048820 */ /* 0x000fe40000400000 */
[----:B------:R-:W-:-:S05]  /*0380*/  @!P6 FMUL R5, R5, 16777216 ;  /* 0x4b8000000505e820 */ /* 0x000fca0000400000 */
[----:B------:R-:W1:Y:S01]  /*0390*/  MUFU.RCP R3, R3 ;  /* 0x0000000300037308 */ /* 0x000e620000001000 */
[----:B------:R-:W-:Y:S01]  /*03a0*/  FADD R10, R10, -R14 ;  /* 0x8000000e0a0a7221 */ /* 0x000fe20000000000 */
[----:B------:R-:W-:Y:S01]  /*03b0*/  FSEL R14, R6, 1, P4 ;  /* 0x3f800000060e7808 */ /* 0x000fe20002000000 */
[----:B------:R-:W-:-:S05]  /*03c0*/  FADD R9, R9, -R13 ;  /* 0x8000000d09097221 */ /* 0x000fca0000000000 */
[----:B------:R-:W2:Y:S01]  /*03d0*/  MUFU.RCP R4, R4 ;  /* 0x0000000400047308 */ /* 0x000ea20000001000 */
[----:B------:R-:W-:Y:S01]  /*03e0*/  @!P5 FMUL R7, R7, 16777216 ;  /* 0x4b8000000707d820 */ /* 0x000fe20000400000 */
[----:B------:R-:W-:Y:S01]  /*03f0*/  @!P3 FMUL R14, R14, 16777216 ;  /* 0x4b8000000e0eb820 */ /* 0x000fe20000400000 */
[----:B------:R-:W-:-:S05]  /*0400*/  FSEL R13, R6, 1, P2 ;  /* 0x3f800000060d7808 */ /* 0x000fca0001000000 */
[----:B------:R-:W3:Y:S01]  /*0410*/  MUFU.RCP R5, R5 ;  /* 0x0000000500057308 */ /* 0x000ee20000001000 */
[----:B------:R-:W-:Y:S01]  /*0420*/  FSEL R6, R6, 1, P1 ;  /* 0x3f80000006067808 */ /* 0x000fe20000800000 */
[----:B0-----:R-:W-:Y:S01]  /*0430*/  FMUL R7, R2, R7 ;  /* 0x0000000702077220 */ /* 0x001fe20000400000 */
[----:B-1----:R-:W-:Y:S01]  /*0440*/  FMUL R14, R3, R14 ;  /* 0x0000000e030e7220 */ /* 0x002fe20000400000 */
[----:B------:R-:W-:Y:S01]  /*0450*/  @!P0 FMUL R13, R13, 16777216 ;  /* 0x4b8000000d0d8820 */ /* 0x000fe20000400000 */
[----:B------:R-:W0:Y:S01]  /*0460*/  LDC.64 R2, c[0x0][0x240] ;  /* 0x00009000ff027b82 */ /* 0x000e220000000a00 */
[----:B------:R-:W-:Y:S01]  /*0470*/  @!P6 FMUL R6, R6, 16777216 ;  /* 0x4b8000000606e820 */ /* 0x000fe20000400000 */
[----:B------:R-:W-:Y:S01]  /*0480*/  FADD R11, R11, -R15 ;  /* 0x8000000f0b0b7221 */ /* 0x000fe20000000000 */
[----:B------:R-:W-:Y:S01]  /*0490*/  FADD R8, R8, -R12 ;  /* 0x8000000c08087221 */ /* 0x000fe20000000000 */
[----:B--2---:R-:W-:Y:S01]  /*04a0*/  FMUL R13, R4, R13 ;  /* 0x0000000d040d7220 */ /* 0x004fe20000400000 */
[----:B------:R-:W-:Y:S01]  /*04b0*/  FMUL R14, R14, R9 ;  /* 0x000000090e0e7220 */ /* 0x000fe20000400000 */
[----:B---3--:R-:W-:Y:S01]  /*04c0*/  FMUL R6, R5, R6 ;  /* 0x0000000605067220 */ /* 0x008fe20000400000 */
[----:B------:R-:W-:Y:S01]  /*04d0*/  FMUL R7, R7, R8 ;  /* 0x0000000807077220 */ /* 0x000fe20000400000 */
[----:B------:R-:W-:-:S02]  /*04e0*/  FMUL R13, R13, R10 ;  /* 0x0000000a0d0d7220 */ /* 0x000fc40000400000 */
[----:B------:R-:W-:Y:S01]  /*04f0*/  FMUL R6, R6, R11 ;  /* 0x0000000b06067220 */ /* 0x000fe20000400000 */
[----:B-----5:R-:W-:Y:S01]  /*0500*/  FFMA R7, R16, R7, R20 ;  /* 0x0000000710077223 */ /* 0x020fe20000000014 */
[----:B------:R-:W-:Y:S01]  /*0510*/  FFMA R14, R17, R14, R21 ;  /* 0x0000000e110e7223 */ /* 0x000fe20000000015 */
[----:B------:R-:W-:Y:S01]  /*0520*/  FFMA R13, R18, R13, R22 ;  /* 0x0000000d120d7223 */ /* 0x000fe20000000016 */
[----:B------:R-:W-:Y:S02]  /*0530*/  FFMA R6, R19, R6, R23 ;  /* 0x0000000613067223 */ /* 0x000fe40000000017 */
[----:B------:R-:W-:Y:S01]  /*0540*/  FSETP.GEU.AND P3, PT, R7, -R24, PT ;  /* 0x800000180700720b */ /* 0x000fe20003f6e000 */
[----:B------:R-:W-:Y:S01]  /*0550*/  FADD R7, R24, R7 ;  /* 0x0000000718077221 */ /* 0x000fe20000000000 */
[----:B------:R-:W-:Y:S01]  /*0560*/  FSETP.GEU.AND P2, PT, R14, -R25, PT ;  /* 0x800000190e00720b */ /* 0x000fe20003f4e000 */
[----:B------:R-:W-:Y:S01]  /*0570*/  FADD R14, R25, R14 ;  /* 0x0000000e190e7221 */ /* 0x000fe20000000000 */
[----:B------:R-:W-:Y:S01]  /*0580*/  FSETP.GEU.AND P1, PT, R13, -R26, PT ;  /* 0x8000001a0d00720b */ /* 0x000fe20003f2e000 */
[----:B------:R-:W-:Y:S01]  /*0590*/  FADD R13, R26, R13 ;  /* 0x0000000d1a0d7221 */ /* 0x000fe20000000000 */
[----:B------:R-:W-:Y:S01]  /*05a0*/  FSETP.GEU.AND P0, PT, R6, -R27, PT ;  /* 0x8000001b0600720b */ /* 0x000fe20003f0e000 */
[----:B------:R-:W-:Y:S01]  /*05b0*/  FADD R6, R27, R6 ;  /* 0x000000061b067221 */ /* 0x000fe20000000000 */
[----:B0-----:R-:W-:Y:S01]  /*05c0*/  IMAD.WIDE R2, R0, 0x4, R2 ;  /* 0x0000000400027825 */ /* 0x001fe200078e0202 */
[----:B------:R-:W-:-:S02]  /*05d0*/  SEL R8, R7, RZ, P3 ;  /* 0x000000ff07087207 */ /* 0x000fc40001800000 */
[----:B------:R-:W-:Y:S02]  /*05e0*/  SEL R9, R14, RZ, P2 ;  /* 0x000000ff0e097207 */ /* 0x000fe40001000000 */
[----:B------:R-:W-:Y:S02]  /*05f0*/  SEL R10, R13, RZ, P1 ;  /* 0x000000ff0d0a7207 */ /* 0x000fe40000800000 */
[----:B------:R-:W-:-:S05]  /*0600*/  SEL R11, R6, RZ, P0 ;  /* 0x000000ff060b7207 */ /* 0x000fca0000000000 */
[----:B------:R-:W-:Y:S01]  /*0610*/  STG.E.128 desc[UR4][R2.64], R8 ;  /* 0x0000000802007986 */ /* 0x000fe2000c101d04 */
[----:B------:R-:W-:Y:S05]  /*0620*/  EXIT ;  /* 0x000000000000794d */ /* 0x000fea0003800000 */
.L_x_0:
[----:B------:R-:W-:-:S00]  /*0630*/  BRA `(.L_x_0) ;  /* 0xfffffffc00fc7947 */ /* 0x000fc0000383ffff */
[----:B------:R-:W-:-:S00]  /*0640*/  NOP ;  /* 0x0000000000007918 */ /* 0x000fc00000000000 */
        /* <DEDUP_REMOVED lines=11> */
.L_x_1:


//--------------------- .nv.global.init           --------------------------
	.section	.nv.global.init,"aw",@progbits
.nv.global.init:
	.type		_$_str,@object
	.size		_$_str,(_$_str_$_2 - _$_str)
_$_str:
        /*0000*/ 	.byte	0x5f, 0x5f, 0x43, 0x55, 0x44, 0x41, 0x5f, 0x46, 0x54, 0x5a, 0x00
	.type		_$_str_$_2,@object
	.size		_$_str_$_2,(.L_1 - _$_str_$_2)
_$_str_$_2:
        /*000b*/ 	.byte	0x5f, 0x5f, 0x43, 0x55, 0x44, 0x41, 0x5f, 0x50, 0x52, 0x45, 0x43, 0x5f, 0x53, 0x51, 0x52, 0x54
        /*001b*/ 	.byte	0x00
.L_1:


//--------------------- .nv.constant0.triton_poi_fused__native_batch_norm_legit_no_training_add_relu_18 --------------------------
	.section	.nv.constant0.triton_poi_fused__native_batch_norm_legit_no_training_add_relu_18,"a",@progbits
	.sectionflags	@""
	.align	4
.nv.constant0.triton_poi_fused__native_batch_norm_legit_no_training_add_relu_18:
	.zero		588
